	.headerflags	@"EF_CUDA_TEXMODE_UNIFIED EF_CUDA_64BIT_ADDRESS EF_CUDA_ACCELERATORS EF_CUDA_SM90 EF_CUDA_VIRTUAL_SM(EF_CUDA_SM90)"
	.elftype	@"ET_EXEC"


//--------------------- .nv.info                  --------------------------
	.section	.nv.info,"",@"SHT_CUDA_INFO"
	.align	4


	//----- nvinfo : EIATTR_REGCOUNT
	.align		4
        /*0000*/ 	.byte	0x04, 0x2f
        /*0002*/ 	.short	(.L_3 - .L_2)
	.align		4
.L_2:
        /*0004*/ 	.word	index@(triton_poi_fused__native_batch_norm_legit_no_training_relu_3)
        /*0008*/ 	.word	0x00000012


	//----- nvinfo : EIATTR_MIN_STACK_SIZE
	.align		4
.L_3:
        /*000c*/ 	.byte	0x04, 0x12
        /*000e*/ 	.short	(.L_5 - .L_4)
	.align		4
.L_4:
        /*0010*/ 	.word	index@(triton_poi_fused__native_batch_norm_legit_no_training_relu_3)
        /*0014*/ 	.word	0x00000000


	//----- nvinfo : EIATTR_FRAME_SIZE
	.align		4
.L_5:
        /*0018*/ 	.byte	0x04, 0x11
        /*001a*/ 	.short	(.L_7 - .L_6)
	.align		4
.L_6:
        /*001c*/ 	.word	index@(triton_poi_fused__native_batch_norm_legit_no_training_relu_3)
        /*0020*/ 	.word	0x00000000


	//----- nvinfo : EIATTR_MIN_STACK_SIZE
	.align		4
.L_7:
        /*0024*/ 	.byte	0x04, 0x12
        /*0026*/ 	.short	(.L_9 - .L_8)
	.align		4
.L_8:
        /*0028*/ 	.word	index@(triton_poi_fused__native_batch_norm_legit_no_training_relu_3)
        /*002c*/ 	.word	0x00000000
.L_9:


//--------------------- .nv.info.triton_poi_fused__native_batch_norm_legit_no_training_relu_3 --------------------------
	.section	.nv.info.triton_poi_fused__native_batch_norm_legit_no_training_relu_3,"",@"SHT_CUDA_INFO"
	.sectionflags	@""
	.align	4


	//----- nvinfo : EIATTR_CUDA_API_VERSION
	.align		4
        /*0000*/ 	.byte	0x04, 0x37
        /*0002*/ 	.short	(.L_11 - .L_10)
.L_10:
        /*0004*/ 	.word	0x0000007c


	//----- nvinfo : EIATTR_KPARAM_INFO
	.align		4
.L_11:
        /*0008*/ 	.byte	0x04, 0x17
        /*000a*/ 	.short	(.L_13 - .L_12)
.L_12:
        /*000c*/ 	.word	0x00000000
        /*0010*/ 	.short	0x0006
        /*0012*/ 	.short	0x0030
        /*0014*/ 	.byte	0x00, 0xf0, 0x11, 0x00


	//----- nvinfo : EIATTR_KPARAM_INFO
	.align		4
.L_13:
        /*0018*/ 	.byte	0x04, 0x17
        /*001a*/ 	.short	(.L_15 - .L_14)
.L_14:
        /*001c*/ 	.word	0x00000000
        /*0020*/ 	.short	0x0005
        /*0022*/ 	.short	0x0028
        /*0024*/ 	.byte	0x00, 0xf4, 0x21, 0x00


	//----- nvinfo : EIATTR_KPARAM_INFO
	.align		4
.L_15:
        /*0028*/ 	.byte	0x04, 0x17
        /*002a*/ 	.short	(.L_17 - .L_16)
.L_16:
        /*002c*/ 	.word	0x00000000
        /*0030*/ 	.short	0x0004
        /*0032*/ 	.short	0x0020
        /*0034*/ 	.byte	0x00, 0xf4, 0x21, 0x00


	//----- nvinfo : EIATTR_KPARAM_INFO
	.align		4
.L_17:
        /*0038*/ 	.byte	0x04, 0x17
        /*003a*/ 	.short	(.L_19 - .L_18)
.L_18:
        /*003c*/ 	.word	0x00000000
        /*0040*/ 	.short	0x0003
        /*0042*/ 	.short	0x0018
        /*0044*/ 	.byte	0x00, 0xf4, 0x21, 0x00


	//----- nvinfo : EIATTR_KPARAM_INFO
	.align		4
.L_19:
        /*0048*/ 	.byte	0x04, 0x17
        /*004a*/ 	.short	(.L_21 - .L_20)
.L_20:
        /*004c*/ 	.word	0x00000000
        /*0050*/ 	.short	0x0002
        /*0052*/ 	.short	0x0010
        /*0054*/ 	.byte	0x00, 0xf4, 0x21, 0x00


	//----- nvinfo : EIATTR_KPARAM_INFO
	.align		4
.L_21:
        /*0058*/ 	.byte	0x04, 0x17
        /*005a*/ 	.short	(.L_23 - .L_22)
.L_22:
        /*005c*/ 	.word	0x00000000
        /*0060*/ 	.short	0x0001
        /*0062*/ 	.short	0x0008
        /*0064*/ 	.byte	0x00, 0xf4, 0x21, 0x00


	//----- nvinfo : EIATTR_KPARAM_INFO
	.align		4
.L_23:
        /*0068*/ 	.byte	0x04, 0x17
        /*006a*/ 	.short	(.L_25 - .L_24)
.L_24:
        /*006c*/ 	.word	0x00000000
        /*0070*/ 	.short	0x0000
        /*0072*/ 	.short	0x0000
        /*0074*/ 	.byte	0x00, 0xf4, 0x21, 0x00


	//----- nvinfo : EIATTR_SPARSE_MMA_MASK
	.align		4
.L_25:
        /*0078*/ 	.byte	0x03, 0x50
        /*007a*/ 	.short	0x0000


	//----- nvinfo : EIATTR_MAXREG_COUNT
	.align		4
        /*007c*/ 	.byte	0x03, 0x1b
        /*007e*/ 	.short	0x00ff


	//----- nvinfo : EIATTR_EXIT_INSTR_OFFSETS
	.align		4
        /*0080*/ 	.byte	0x04, 0x1c
        /*0082*/ 	.short	(.L_27 - .L_26)


	//   ....[0]....
.L_26:
        /*0084*/ 	.word	0x000003c0


	//----- nvinfo : EIATTR_REQNTID
	.align		4
.L_27:
        /*0088*/ 	.byte	0x04, 0x10
        /*008a*/ 	.short	(.L_29 - .L_28)
.L_28:
        /*008c*/ 	.word	0x00000080
        /*0090*/ 	.word	0x00000001
        /*0094*/ 	.word	0x00000001


	//----- nvinfo : EIATTR_CBANK_PARAM_SIZE
	.align		4
.L_29:
        /*0098*/ 	.byte	0x03, 0x19
        /*009a*/ 	.short	0x0034


	//----- nvinfo : EIATTR_PARAM_CBANK
	.align		4
        /*009c*/ 	.byte	0x04, 0x0a
        /*009e*/ 	.short	(.L_31 - .L_30)
	.align		4
.L_30:
        /*00a0*/ 	.word	index@(.nv.constant0.triton_poi_fused__native_batch_norm_legit_no_training_relu_3)
        /*00a4*/ 	.short	0x0210
        /*00a6*/ 	.short	0x0034


	//----- nvinfo : EIATTR_SW_WAR
	.align		4
.L_31:
        /*00a8*/ 	.byte	0x04, 0x36
        /*00aa*/ 	.short	(.L_33 - .L_32)
.L_32:
        /*00ac*/ 	.word	0x00000008
.L_33:


//--------------------- .nv.callgraph             --------------------------
	.section	.nv.callgraph,"",@"SHT_CUDA_CALLGRAPH"
	.align	4
	.sectionentsize	8
	.align		4
        /*0000*/ 	.word	0x00000000
	.align		4
        /*0004*/ 	.word	0xffffffff
	.align		4
        /*0008*/ 	.word	0x00000000
	.align		4
        /*000c*/ 	.word	0xfffffffe
	.align		4
        /*0010*/ 	.word	0x00000000
	.align		4
        /*0014*/ 	.word	0xfffffffd
	.align		4
        /*0018*/ 	.word	0x00000000
	.align		4
        /*001c*/ 	.word	0xfffffffc


//--------------------- .nv.constant4             --------------------------
	.section	.nv.constant4,"a",@progbits
	.align	8
	.align		8
.nv.constant4:
        /*0000*/ 	.dword	_$_str
	.align		8
        /*0008*/ 	.dword	_$_str_$_2


//--------------------- .text.triton_poi_fused__native_batch_norm_legit_no_training_relu_3 --------------------------
	.section	.text.triton_poi_fused__native_batch_norm_legit_no_training_relu_3,"ax",@progbits
	.align	128
        .global         triton_poi_fused__native_batch_norm_legit_no_training_relu_3
        .type           triton_poi_fused__native_batch_norm_legit_no_training_relu_3,@function
        .size           triton_poi_fused__native_batch_norm_legit_no_training_relu_3,(.L_x_1 - triton_poi_fused__native_batch_norm_legit_no_training_relu_3)
        .other          triton_poi_fused__native_batch_norm_legit_no_training_relu_3,@"STO_CUDA_ENTRY STV_DEFAULT"
triton_poi_fused__native_batch_norm_legit_no_training_relu_3:
.text.triton_poi_fused__native_batch_norm_legit_no_training_relu_3:
[----:B------:R-:W-:Y:S01]  /*0000*/  LDC R1, c[0x0][0x28] ;  /* 0x00000a00ff017b82 */ /* 0x000fe20000000800 */
[----:B------:R-:W1:Y:S07]  /*0010*/  S2R R0, SR_TID.X ;  /* 0x0000000000007919 */ /* 0x000e6e0000002100 */
[----:B------:R-:W2:Y:S01]  /*0020*/  LDC.64 R2, c[0x0][0x220] ;  /* 0x00008800ff027b82 */ /* 0x000ea20000000a00 */
[----:B------:R-:W-:Y:S01]  /*0030*/  ULDC.64 UR4, c[0x0][0x208] ;  /* 0x0000820000047ab9 */ /* 0x000fe20000000a00 */
[----:B------:R-:W3:Y:S06]  /*0040*/  S2R R5, SR_CTAID.X ;  /* 0x0000000000057919 */ /* 0x000eec0000002500 */
[----:B------:R-:W4:Y:S08]  /*0050*/  LDC.64 R6, c[0x0][0x218] ;  /* 0x00008600ff067b82 */ /* 0x000f300000000a00 */
[----:B------:R-:W5:Y:S08]  /*0060*/  LDC.64 R8, c[0x0][0x228] ;  /* 0x00008a00ff087b82 */ /* 0x000f700000000a00 */
[----:B------:R-:W5:Y:S01]  /*0070*/  LDC.64 R10, c[0x0][0x230] ;  /* 0x00008c00ff0a7b82 */ /* 0x000f620000000a00 */
[----:B-1----:R-:W-:-:S04]  /*0080*/  SHF.L.U32 R0, R0, 0x1, RZ ;  /* 0x0000000100007819 */ /* 0x002fc800000006ff */
[----:B------:R-:W-:-:S04]  /*0090*/  LOP3.LUT R0, R0, 0xfe, RZ, 0xc0, !PT ;  /* 0x000000fe00007812 */ /* 0x000fc800078ec0ff */
[----:B---3--:R-:W-:-:S05]  /*00a0*/  LEA R0, R5, R0, 0x8 ;  /* 0x0000000005007211 */ /* 0x008fca00078e40ff */
[----:B------:R-:W-:-:S05]  /*00b0*/  IMAD.HI R4, R0, 0x2aaaaaab, RZ ;  /* 0x2aaaaaab00047827 */ /* 0x000fca00078e02ff */
[----:B------:R-:W-:-:S04]  /*00c0*/  SHF.R.U32.HI R5, RZ, 0x1f, R4 ;  /* 0x0000001fff057819 */ /* 0x000fc80000011604 */
[----:B------:R-:W-:-:S05]  /*00d0*/  LEA.HI R5, R4, R5, RZ, 0x1a ;  /* 0x0000000504057211 */ /* 0x000fca00078fd0ff */
[----:B------:R-:W-:Y:S02]  /*00e0*/  IMAD R13, R5, -0x180, R0 ;  /* 0xfffffe80050d7824 */ /* 0x000fe400078e0200 */
[----:B------:R-:W1:Y:S02]  /*00f0*/  LDC.64 R4, c[0x0][0x210] ;  /* 0x00008400ff047b82 */ /* 0x000e640000000a00 */
[----:B--2---:R-:W-:-:S06]  /*0100*/  IMAD.WIDE R2, R13, 0x4, R2 ;  /* 0x000000040d027825 */ /* 0x004fcc00078e0202 */
[----:B------:R-:W2:Y:S01]  /*0110*/  LDG.E.EL.64 R2, desc[UR4][R2.64] ;  /* 0x0000000402027981 */ /* 0x000ea2000c2e1b00 */
[----:B----4-:R-:W-:-:S04]  /*0120*/  IMAD.WIDE R6, R13, 0x4, R6 ;  /* 0x000000040d067825 */ /* 0x010fc800078e0206 */
[C---:B-----5:R-:W-:Y:S02]  /*0130*/  IMAD.WIDE R8, R13.reuse, 0x4, R8 ;  /* 0x000000040d087825 */ /* 0x060fe400078e0208 */
[----:B------:R-:W3:Y:S02]  /*0140*/  LDG.E.EL.64 R6, desc[UR4][R6.64] ;  /* 0x0000000406067981 */ /* 0x000ee4000c2e1b00 */
[----:B0-----:R-:W-:Y:S02]  /*0150*/  IMAD.WIDE R10, R13, 0x4, R10 ;  /* 0x000000040d0a7825 */ /* 0x001fe400078e020a */
[----:B------:R-:W4:Y:S04]  /*0160*/  LDG.E.EL.64 R8, desc[UR4][R8.64] ;  /* 0x0000000408087981 */ /* 0x000f28000c2e1b00 */
[----:B------:R-:W4:Y:S01]  /*0170*/  LDG.E.EL.64 R10, desc[UR4][R10.64] ;  /* 0x000000040a0a7981 */ /* 0x000f22000c2e1b00 */
[----:B-1----:R-:W-:-:S06]  /*0180*/  IMAD.WIDE R4, R0, 0x4, R4 ;  /* 0x0000000400047825 */ /* 0x002fcc00078e0204 */
[----:B------:R-:W3:Y:S01]  /*0190*/  LDG.E.64 R4, desc[UR4][R4.64] ;  /* 0x0000000404047981 */ /* 0x000ee2000c1e1b00 */
[----:B------:R-:W-:Y:S01]  /*01a0*/  HFMA2.MMA R14, -RZ, RZ, 1.625, 0 ;  /* 0x3e800000ff0e7435 */ /* 0x000fe200000001ff */
[----:B--2---:R-:W-:Y:S01]  /*01b0*/  FADD R2, R2, 0.0010000000474974513054 ;  /* 0x3a83126f02027421 */ /* 0x004fe20000000000 */
[----:B------:R-:W-:-:S03]  /*01c0*/  FADD R3, R3, 0.0010000000474974513054 ;  /* 0x3a83126f03037421 */ /* 0x000fc60000000000 */
[----:B------:R-:W0:Y:S08]  /*01d0*/  MUFU.SQRT R12, R2 ;  /* 0x00000002000c7308 */ /* 0x000e300000002000 */
[----:B------:R1:W2:Y:S01]  /*01e0*/  MUFU.SQRT R13, R3 ;  /* 0x00000003000d7308 */ /* 0x0002a20000002000 */
[C---:B0-----:R-:W-:Y:S02]  /*01f0*/  FSETP.GT.AND P0, PT, R12.reuse, 8.50705917302346158658e+37, PT ;  /* 0x7e8000000c00780b */ /* 0x041fe40003f04000 */
[----:B------:R-:W-:Y:S01]  /*0200*/  FSETP.GEU.AND P2, PT, R12, 1.175494350822287508e-38, PT ;  /* 0x008000000c00780b */ /* 0x000fe20003f4e000 */
[----:B-1----:R-:W0:Y:S01]  /*0210*/  LDC.64 R2, c[0x0][0x238] ;  /* 0x00008e00ff027b82 */ /* 0x002e220000000a00 */
[----:B--2---:R-:W-:-:S02]  /*0220*/  FSETP.GT.AND P1, PT, R13, 8.50705917302346158658e+37, PT ;  /* 0x7e8000000d00780b */ /* 0x004fc40003f24000 */
[----:B------:R-:W-:-:S07]  /*0230*/  FSETP.GEU.AND P3, PT, R13, 1.175494350822287508e-38, PT ;  /* 0x008000000d00780b */ /* 0x000fce0003f6e000 */
[----:B------:R-:W-:-:S04]  /*0240*/  @P0 FMUL R12, R12, 0.25 ;  /* 0x3e8000000c0c0820 */ /* 0x000fc80000400000 */
[----:B------:R-:W-:Y:S01]  /*0250*/  @!P2 FMUL R12, R12, 16777216 ;  /* 0x4b8000000c0ca820 */ /* 0x000fe20000400000 */
[----:B------:R-:W-:-:S04]  /*0260*/  @P1 FMUL R13, R13, 0.25 ;  /* 0x3e8000000d0d1820 */ /* 0x000fc80000400000 */
[----:B------:R-:W-:Y:S01]  /*0270*/  @!P3 FMUL R13, R13, 16777216 ;  /* 0x4b8000000d0db820 */ /* 0x000fe20000400000 */
[----:B------:R-:W1:Y:S01]  /*0280*/  MUFU.RCP R12, R12 ;  /* 0x0000000c000c7308 */ /* 0x000e620000001000 */
[----:B------:R-:W-:-:S07]  /*0290*/  FSEL R15, R14, 1, P0 ;  /* 0x3f8000000e0f7808 */ /* 0x000fce0000000000 */
[----:B------:R-:W2:Y:S01]  /*02a0*/  MUFU.RCP R13, R13 ;  /* 0x0000000d000d7308 */ /* 0x000ea20000001000 */
[----:B------:R-:W-:Y:S01]  /*02b0*/  FSEL R14, R14, 1, P1 ;  /* 0x3f8000000e0e7808 */ /* 0x000fe20000800000 */
[----:B------:R-:W-:-:S04]  /*02c0*/  @!P2 FMUL R15, R15, 16777216 ;  /* 0x4b8000000f0fa820 */ /* 0x000fc80000400000 */
[----:B------:R-:W-:Y:S01]  /*02d0*/  @!P3 FMUL R14, R14, 16777216 ;  /* 0x4b8000000e0eb820 */ /* 0x000fe20000400000 */
[----:B---3--:R-:W-:Y:S01]  /*02e0*/  FADD R5, R5, -R7 ;  /* 0x8000000705057221 */ /* 0x008fe20000000000 */
[----:B------:R-:W-:Y:S01]  /*02f0*/  FADD R4, R4, -R6 ;  /* 0x8000000604047221 */ /* 0x000fe20000000000 */
[----:B-1----:R-:W-:Y:S01]  /*0300*/  FMUL R15, R12, R15 ;  /* 0x0000000f0c0f7220 */ /* 0x002fe20000400000 */
[----:B--2---:R-:W-:-:S03]  /*0310*/  FMUL R14, R13, R14 ;  /* 0x0000000e0d0e7220 */ /* 0x004fc60000400000 */
[----:B------:R-:W-:Y:S01]  /*0320*/  FMUL R15, R4, R15 ;  /* 0x0000000f040f7220 */ /* 0x000fe20000400000 */
[----:B------:R-:W-:-:S03]  /*0330*/  FMUL R14, R5, R14 ;  /* 0x0000000e050e7220 */ /* 0x000fc60000400000 */
[----:B----4-:R-:W-:Y:S01]  /*0340*/  FFMA R8, R8, R15, R10 ;  /* 0x0000000f08087223 */ /* 0x010fe2000000000a */
[----:B------:R-:W-:-:S04]  /*0350*/  FFMA R9, R9, R14, R11 ;  /* 0x0000000e09097223 */ /* 0x000fc8000000000b */
[----:B------:R-:W-:Y:S02]  /*0360*/  FSETP.GEU.AND P0, PT, R8, RZ, PT ;  /* 0x000000ff0800720b */ /* 0x000fe40003f0e000 */
[C---:B------:R-:W-:Y:S01]  /*0370*/  FSETP.GEU.AND P1, PT, R9.reuse, RZ, PT ;  /* 0x000000ff0900720b */ /* 0x040fe20003f2e000 */
[----:B0-----:R-:W-:Y:S01]  /*0380*/  IMAD.WIDE R2, R0, 0x4, R2 ;  /* 0x0000000400027825 */ /* 0x001fe200078e0202 */
[----:B------:R-:W-:Y:S02]  /*0390*/  FSEL R8, R8, RZ, P0 ;  /* 0x000000ff08087208 */ /* 0x000fe40000000000 */
[----:B------:R-:W-:-:S05]  /*03a0*/  FSEL R9, R9, RZ, P1 ;  /* 0x000000ff09097208 */ /* 0x000fca0000800000 */
[----:B------:R-:W-:Y:S01]  /*03b0*/  STG.E.64 desc[UR4][R2.64], R8 ;  /* 0x0000000802007986 */ /* 0x000fe2000c101b04 */
[----:B------:R-:W-:Y:S05]  /*03c0*/  EXIT ;  /* 0x000000000000794d */ /* 0x000fea0003800000 */
.L_x_0:
[----:B------:R-:W-:-:S00]  /*03d0*/  BRA `(.L_x_0) ;  /* 0xfffffffc00fc7947 */ /* 0x000fc0000383ffff */
[----:B------:R-:W-:-:S00]  /*03e0*/  NOP ;  /* 0x0000000000007918 */ /* 0x000fc00000000000 */
        /* <DEDUP_REMOVED lines=9> */
.L_x_1:


//--------------------- .nv.global.init           --------------------------
	.section	.nv.global.init,"aw",@progbits
.nv.global.init:
	.type		_$_str,@object
	.size		_$_str,(_$_str_$_2 - _$_str)
_$_str:
        /*0000*/ 	.byte	0x5f, 0x5f, 0x43, 0x55, 0x44, 0x41, 0x5f, 0x46, 0x54, 0x5a, 0x00
	.type		_$_str_$_2,@object
	.size		_$_str_$_2,(.L_1 - _$_str_$_2)
_$_str_$_2:
        /*000b*/ 	.byte	0x5f, 0x5f, 0x43, 0x55, 0x44, 0x41, 0x5f, 0x50, 0x52, 0x45, 0x43, 0x5f, 0x53, 0x51, 0x52, 0x54
        /*001b*/ 	.byte	0x00
.L_1:


//--------------------- .nv.constant0.triton_poi_fused__native_batch_norm_legit_no_training_relu_3 --------------------------
	.section	.nv.constant0.triton_poi_fused__native_batch_norm_legit_no_training_relu_3,"a",@progbits
	.sectionflags	@""
	.align	4
.nv.constant0.triton_poi_fused__native_batch_norm_legit_no_training_relu_3:
	.zero		580
